//
// Generated by NVIDIA NVVM Compiler
//
// Compiler Build ID: CL-36424714
// Cuda compilation tools, release 13.0, V13.0.88
// Based on NVVM 20.0.0
//

.version 9.0
.target sm_100
.address_size 64

	// .globl	_Z5type1iddPd
// _ZZ3dotiPdS_iS_E4temp has been demoted

.visible .entry _Z5type1iddPd(
	.param .u32 _Z5type1iddPd_param_0,
	.param .f64 _Z5type1iddPd_param_1,
	.param .f64 _Z5type1iddPd_param_2,
	.param .u64 .ptr .align 1 _Z5type1iddPd_param_3
)
{
	.reg .pred 	%p<7>;
	.reg .b32 	%r<31>;
	.reg .b64 	%rd<11>;
	.reg .b64 	%fd<16>;

	ld.param.u32 	%r12, [_Z5type1iddPd_param_0];
	ld.param.f64 	%fd2, [_Z5type1iddPd_param_1];
	ld.param.f64 	%fd3, [_Z5type1iddPd_param_2];
	ld.param.u64 	%rd2, [_Z5type1iddPd_param_3];
	cvta.to.global.u64 	%rd1, %rd2;
	mov.u32 	%r13, %ctaid.x;
	mov.u32 	%r14, %ntid.x;
	mov.u32 	%r15, %tid.x;
	mad.lo.s32 	%r29, %r13, %r14, %r15;
	mov.u32 	%r16, %nctaid.x;
	mul.lo.s32 	%r2, %r14, %r16;
	setp.ge.s32 	%p1, %r29, %r12;
	@%p1 bra 	$L__BB0_7;
	mul.f64 	%fd4, %fd2, %fd3;
	mov.f64 	%fd5, 0d3FF0000000000000;
	sub.f64 	%fd1, %fd5, %fd4;
	add.s32 	%r17, %r29, %r2;
	max.s32 	%r18, %r12, %r17;
	setp.lt.s32 	%p2, %r17, %r12;
	selp.u32 	%r19, 1, 0, %p2;
	add.s32 	%r20, %r17, %r19;
	sub.s32 	%r21, %r18, %r20;
	div.u32 	%r22, %r21, %r2;
	add.s32 	%r3, %r22, %r19;
	and.b32  	%r23, %r3, 3;
	setp.eq.s32 	%p3, %r23, 3;
	@%p3 bra 	$L__BB0_4;
	add.s32 	%r24, %r3, 1;
	and.b32  	%r25, %r24, 3;
	neg.s32 	%r27, %r25;
$L__BB0_3:
	.pragma "nounroll";
	mul.wide.s32 	%rd3, %r29, 8;
	add.s64 	%rd4, %rd1, %rd3;
	ld.global.f64 	%fd6, [%rd4];
	mul.f64 	%fd7, %fd1, %fd6;
	st.global.f64 	[%rd4], %fd7;
	add.s32 	%r29, %r29, %r2;
	add.s32 	%r27, %r27, 1;
	setp.ne.s32 	%p4, %r27, 0;
	@%p4 bra 	$L__BB0_3;
$L__BB0_4:
	setp.lt.u32 	%p5, %r3, 3;
	@%p5 bra 	$L__BB0_7;
	mul.wide.s32 	%rd7, %r2, 8;
	shl.b32 	%r26, %r2, 2;
$L__BB0_6:
	mul.wide.s32 	%rd5, %r29, 8;
	add.s64 	%rd6, %rd1, %rd5;
	ld.global.f64 	%fd8, [%rd6];
	mul.f64 	%fd9, %fd1, %fd8;
	st.global.f64 	[%rd6], %fd9;
	add.s64 	%rd8, %rd6, %rd7;
	ld.global.f64 	%fd10, [%rd8];
	mul.f64 	%fd11, %fd1, %fd10;
	st.global.f64 	[%rd8], %fd11;
	add.s64 	%rd9, %rd8, %rd7;
	ld.global.f64 	%fd12, [%rd9];
	mul.f64 	%fd13, %fd1, %fd12;
	st.global.f64 	[%rd9], %fd13;
	add.s64 	%rd10, %rd9, %rd7;
	ld.global.f64 	%fd14, [%rd10];
	mul.f64 	%fd15, %fd1, %fd14;
	st.global.f64 	[%rd10], %fd15;
	add.s32 	%r29, %r26, %r29;
	setp.lt.s32 	%p6, %r29, %r12;
	@%p6 bra 	$L__BB0_6;
$L__BB0_7:
	ret;

}
	// .globl	_Z5type2iddPdiS_S_
.visible .entry _Z5type2iddPdiS_S_(
	.param .u32 _Z5type2iddPdiS_S__param_0,
	.param .f64 _Z5type2iddPdiS_S__param_1,
	.param .f64 _Z5type2iddPdiS_S__param_2,
	.param .u64 .ptr .align 1 _Z5type2iddPdiS_S__param_3,
	.param .u32 _Z5type2iddPdiS_S__param_4,
	.param .u64 .ptr .align 1 _Z5type2iddPdiS_S__param_5,
	.param .u64 .ptr .align 1 _Z5type2iddPdiS_S__param_6
)
{
	.reg .pred 	%p<7>;
	.reg .b32 	%r<38>;
	.reg .b64 	%rd<24>;
	.reg .b64 	%fd<36>;

	ld.param.u32 	%r16, [_Z5type2iddPdiS_S__param_0];
	ld.param.f64 	%fd2, [_Z5type2iddPdiS_S__param_1];
	ld.param.f64 	%fd3, [_Z5type2iddPdiS_S__param_2];
	ld.param.u64 	%rd5, [_Z5type2iddPdiS_S__param_3];
	ld.param.u32 	%r17, [_Z5type2iddPdiS_S__param_4];
	ld.param.u64 	%rd6, [_Z5type2iddPdiS_S__param_5];
	ld.param.u64 	%rd4, [_Z5type2iddPdiS_S__param_6];
	cvta.to.global.u64 	%rd1, %rd6;
	cvta.to.global.u64 	%rd2, %rd5;
	mov.u32 	%r18, %ctaid.x;
	mov.u32 	%r19, %ntid.x;
	mov.u32 	%r20, %tid.x;
	mad.lo.s32 	%r36, %r18, %r19, %r20;
	mov.u32 	%r21, %nctaid.x;
	mul.lo.s32 	%r2, %r19, %r21;
	setp.ge.s32 	%p1, %r36, %r16;
	@%p1 bra 	$L__BB1_7;
	cvta.to.global.u64 	%rd7, %rd4;
	mul.f64 	%fd4, %fd2, %fd3;
	mov.f64 	%fd5, 0d3FF0000000000000;
	sub.f64 	%fd1, %fd5, %fd4;
	mul.wide.s32 	%rd8, %r17, 8;
	add.s64 	%rd3, %rd7, %rd8;
	mul.lo.s32 	%r3, %r17, %r16;
	add.s32 	%r22, %r36, %r2;
	max.s32 	%r23, %r16, %r22;
	setp.lt.s32 	%p2, %r22, %r16;
	selp.u32 	%r24, 1, 0, %p2;
	add.s32 	%r25, %r22, %r24;
	sub.s32 	%r26, %r23, %r25;
	div.u32 	%r27, %r26, %r2;
	add.s32 	%r4, %r27, %r24;
	and.b32  	%r28, %r4, 3;
	setp.eq.s32 	%p3, %r28, 3;
	@%p3 bra 	$L__BB1_4;
	add.s32 	%r34, %r36, %r3;
	add.s32 	%r29, %r4, 1;
	and.b32  	%r30, %r29, 3;
	neg.s32 	%r33, %r30;
$L__BB1_3:
	.pragma "nounroll";
	mul.wide.s32 	%rd9, %r34, 8;
	add.s64 	%rd10, %rd1, %rd9;
	mul.wide.s32 	%rd11, %r36, 8;
	add.s64 	%rd12, %rd2, %rd11;
	ld.global.f64 	%fd6, [%rd12];
	ld.global.f64 	%fd7, [%rd3];
	mul.f64 	%fd8, %fd2, %fd7;
	ld.global.f64 	%fd9, [%rd10];
	mul.f64 	%fd10, %fd8, %fd9;
	fma.rn.f64 	%fd11, %fd1, %fd6, %fd10;
	st.global.f64 	[%rd12], %fd11;
	add.s32 	%r36, %r36, %r2;
	add.s32 	%r34, %r34, %r2;
	add.s32 	%r33, %r33, 1;
	setp.ne.s32 	%p4, %r33, 0;
	@%p4 bra 	$L__BB1_3;
$L__BB1_4:
	setp.lt.u32 	%p5, %r4, 3;
	@%p5 bra 	$L__BB1_7;
	mul.wide.s32 	%rd17, %r2, 8;
	shl.b32 	%r32, %r2, 2;
$L__BB1_6:
	mul.wide.s32 	%rd13, %r36, 8;
	add.s64 	%rd14, %rd2, %rd13;
	ld.global.f64 	%fd12, [%rd14];
	ld.global.f64 	%fd13, [%rd3];
	mul.f64 	%fd14, %fd2, %fd13;
	add.s32 	%r31, %r36, %r3;
	mul.wide.s32 	%rd15, %r31, 8;
	add.s64 	%rd16, %rd1, %rd15;
	ld.global.f64 	%fd15, [%rd16];
	mul.f64 	%fd16, %fd14, %fd15;
	fma.rn.f64 	%fd17, %fd1, %fd12, %fd16;
	st.global.f64 	[%rd14], %fd17;
	add.s64 	%rd18, %rd14, %rd17;
	ld.global.f64 	%fd18, [%rd18];
	ld.global.f64 	%fd19, [%rd3];
	mul.f64 	%fd20, %fd2, %fd19;
	add.s64 	%rd19, %rd16, %rd17;
	ld.global.f64 	%fd21, [%rd19];
	mul.f64 	%fd22, %fd20, %fd21;
	fma.rn.f64 	%fd23, %fd1, %fd18, %fd22;
	st.global.f64 	[%rd18], %fd23;
	add.s64 	%rd20, %rd18, %rd17;
	ld.global.f64 	%fd24, [%rd20];
	ld.global.f64 	%fd25, [%rd3];
	mul.f64 	%fd26, %fd2, %fd25;
	add.s64 	%rd21, %rd19, %rd17;
	ld.global.f64 	%fd27, [%rd21];
	mul.f64 	%fd28, %fd26, %fd27;
	fma.rn.f64 	%fd29, %fd1, %fd24, %fd28;
	st.global.f64 	[%rd20], %fd29;
	add.s64 	%rd22, %rd20, %rd17;
	ld.global.f64 	%fd30, [%rd22];
	ld.global.f64 	%fd31, [%rd3];
	mul.f64 	%fd32, %fd2, %fd31;
	add.s64 	%rd23, %rd21, %rd17;
	ld.global.f64 	%fd33, [%rd23];
	mul.f64 	%fd34, %fd32, %fd33;
	fma.rn.f64 	%fd35, %fd1, %fd30, %fd34;
	st.global.f64 	[%rd22], %fd35;
	add.s32 	%r36, %r32, %r36;
	setp.lt.s32 	%p6, %r36, %r16;
	@%p6 bra 	$L__BB1_6;
$L__BB1_7:
	ret;

}
	// .globl	_Z3dotiPdS_iS_
.visible .entry _Z3dotiPdS_iS_(
	.param .u32 _Z3dotiPdS_iS__param_0,
	.param .u64 .ptr .align 1 _Z3dotiPdS_iS__param_1,
	.param .u64 .ptr .align 1 _Z3dotiPdS_iS__param_2,
	.param .u32 _Z3dotiPdS_iS__param_3,
	.param .u64 .ptr .align 1 _Z3dotiPdS_iS__param_4
)
{
	.reg .pred 	%p<5>;
	.reg .b32 	%r<20>;
	.reg .b64 	%rd<17>;
	.reg .b64 	%fd<73>;
	// demoted variable
	.shared .align 8 .b8 _ZZ3dotiPdS_iS_E4temp[2048];
	ld.param.u32 	%r5, [_Z3dotiPdS_iS__param_0];
	ld.param.u64 	%rd5, [_Z3dotiPdS_iS__param_1];
	ld.param.u64 	%rd6, [_Z3dotiPdS_iS__param_2];
	ld.param.u32 	%r6, [_Z3dotiPdS_iS__param_3];
	ld.param.u64 	%rd7, [_Z3dotiPdS_iS__param_4];
	cvta.to.global.u64 	%rd1, %rd7;
	mov.u32 	%r7, %ctaid.x;
	mov.u32 	%r8, %ntid.x;
	mov.u32 	%r1, %tid.x;
	mad.lo.s32 	%r2, %r7, %r8, %r1;
	setp.ge.s32 	%p1, %r2, %r5;
	@%p1 bra 	$L__BB2_2;
	cvta.to.global.u64 	%rd9, %rd5;
	cvta.to.global.u64 	%rd10, %rd6;
	mul.wide.s32 	%rd11, %r2, 8;
	add.s64 	%rd12, %rd9, %rd11;
	ld.global.f64 	%fd3, [%rd12];
	mad.lo.s32 	%r12, %r6, %r5, %r2;
	mul.wide.s32 	%rd13, %r12, 8;
	add.s64 	%rd14, %rd10, %rd13;
	ld.global.f64 	%fd4, [%rd14];
	mul.f64 	%fd5, %fd3, %fd4;
	shl.b32 	%r13, %r1, 3;
	mov.u32 	%r14, _ZZ3dotiPdS_iS_E4temp;
	add.s32 	%r15, %r14, %r13;
	st.shared.f64 	[%r15], %fd5;
	bra.uni 	$L__BB2_3;
$L__BB2_2:
	shl.b32 	%r9, %r1, 3;
	mov.u32 	%r10, _ZZ3dotiPdS_iS_E4temp;
	add.s32 	%r11, %r10, %r9;
	mov.b64 	%rd8, 0;
	st.shared.u64 	[%r11], %rd8;
$L__BB2_3:
	bar.sync 	0;
	setp.ne.s32 	%p2, %r1, 0;
	@%p2 bra 	$L__BB2_8;
	mov.f64 	%fd72, 0d0000000000000000;
	mov.b32 	%r19, 128;
	mov.u32 	%r17, _ZZ3dotiPdS_iS_E4temp;
$L__BB2_5:
	add.s32 	%r18, %r17, %r19;
	ld.shared.f64 	%fd7, [%r18+-128];
	add.f64 	%fd8, %fd72, %fd7;
	ld.shared.f64 	%fd9, [%r18+-120];
	add.f64 	%fd10, %fd8, %fd9;
	ld.shared.f64 	%fd11, [%r18+-112];
	add.f64 	%fd12, %fd10, %fd11;
	ld.shared.f64 	%fd13, [%r18+-104];
	add.f64 	%fd14, %fd12, %fd13;
	ld.shared.f64 	%fd15, [%r18+-96];
	add.f64 	%fd16, %fd14, %fd15;
	ld.shared.f64 	%fd17, [%r18+-88];
	add.f64 	%fd18, %fd16, %fd17;
	ld.shared.f64 	%fd19, [%r18+-80];
	add.f64 	%fd20, %fd18, %fd19;
	ld.shared.f64 	%fd21, [%r18+-72];
	add.f64 	%fd22, %fd20, %fd21;
	ld.shared.f64 	%fd23, [%r18+-64];
	add.f64 	%fd24, %fd22, %fd23;
	ld.shared.f64 	%fd25, [%r18+-56];
	add.f64 	%fd26, %fd24, %fd25;
	ld.shared.f64 	%fd27, [%r18+-48];
	add.f64 	%fd28, %fd26, %fd27;
	ld.shared.f64 	%fd29, [%r18+-40];
	add.f64 	%fd30, %fd28, %fd29;
	ld.shared.f64 	%fd31, [%r18+-32];
	add.f64 	%fd32, %fd30, %fd31;
	ld.shared.f64 	%fd33, [%r18+-24];
	add.f64 	%fd34, %fd32, %fd33;
	ld.shared.f64 	%fd35, [%r18+-16];
	add.f64 	%fd36, %fd34, %fd35;
	ld.shared.f64 	%fd37, [%r18+-8];
	add.f64 	%fd38, %fd36, %fd37;
	ld.shared.f64 	%fd39, [%r18];
	add.f64 	%fd40, %fd38, %fd39;
	ld.shared.f64 	%fd41, [%r18+8];
	add.f64 	%fd42, %fd40, %fd41;
	ld.shared.f64 	%fd43, [%r18+16];
	add.f64 	%fd44, %fd42, %fd43;
	ld.shared.f64 	%fd45, [%r18+24];
	add.f64 	%fd46, %fd44, %fd45;
	ld.shared.f64 	%fd47, [%r18+32];
	add.f64 	%fd48, %fd46, %fd47;
	ld.shared.f64 	%fd49, [%r18+40];
	add.f64 	%fd50, %fd48, %fd49;
	ld.shared.f64 	%fd51, [%r18+48];
	add.f64 	%fd52, %fd50, %fd51;
	ld.shared.f64 	%fd53, [%r18+56];
	add.f64 	%fd54, %fd52, %fd53;
	ld.shared.f64 	%fd55, [%r18+64];
	add.f64 	%fd56, %fd54, %fd55;
	ld.shared.f64 	%fd57, [%r18+72];
	add.f64 	%fd58, %fd56, %fd57;
	ld.shared.f64 	%fd59, [%r18+80];
	add.f64 	%fd60, %fd58, %fd59;
	ld.shared.f64 	%fd61, [%r18+88];
	add.f64 	%fd62, %fd60, %fd61;
	ld.shared.f64 	%fd63, [%r18+96];
	add.f64 	%fd64, %fd62, %fd63;
	ld.shared.f64 	%fd65, [%r18+104];
	add.f64 	%fd66, %fd64, %fd65;
	ld.shared.f64 	%fd67, [%r18+112];
	add.f64 	%fd68, %fd66, %fd67;
	ld.shared.f64 	%fd69, [%r18+120];
	add.f64 	%fd72, %fd68, %fd69;
	add.s32 	%r19, %r19, 256;
	setp.ne.s32 	%p3, %r19, 2176;
	@%p3 bra 	$L__BB2_5;
	ld.global.u64 	%rd16, [%rd1];
$L__BB2_7:
	mov.b64 	%fd70, %rd16;
	add.f64 	%fd71, %fd72, %fd70;
	mov.b64 	%rd15, %fd71;
	atom.relaxed.global.cas.b64 	%rd4, [%rd1], %rd16, %rd15;
	setp.ne.s64 	%p4, %rd16, %rd4;
	mov.u64 	%rd16, %rd4;
	@%p4 bra 	$L__BB2_7;
$L__BB2_8:
	ret;

}


// ===== COMPILED SASS (sm_100) =====

	.target	sm_100

	.elftype	@"ET_EXEC"


//--------------------- .note.nv.tkinfo           --------------------------
	.section	.note.nv.tkinfo,"",@"SHT_NOTE"
	.sectionflags	@"SHF_NOTE_NV_TKINFO"
	.tkinfo
        /*0018*/ 	.word	0x00000002
        /*0030*/ 	.string	""
        /*0030*/ 	.string	"ptxas"
        /*0030*/ 	.string	"Cuda compilation tools, release 13.0, V13.0.88"
        /*0030*/ 	.string	"Build cuda_13.0.r13.0/compiler.36424714_0"
        /*0030*/ 	.string	"-arch sm_100 -m 64 "



//--------------------- .note.nv.cuinfo           --------------------------
	.section	.note.nv.cuinfo,"",@"SHT_NOTE"
	.sectionflags	@"SHF_NOTE_NV_CUINFO"
        /*0018*/ 	.short	0x0002
        /*001a*/ 	.short	0x0064
        /*001c*/ 	.short	0x0082
	.zero		2


//--------------------- .nv.info                  --------------------------
	.section	.nv.info,"",@"SHT_CUDA_INFO"
	.align	4


	//----- nvinfo : EIATTR_REGCOUNT
	.align		4
        /*0000*/ 	.byte	0x04, 0x2f
        /*0002*/ 	.short	(.L_1 - .L_0)
	.align		4
.L_0:
        /*0004*/ 	.word	index@(_Z5type1iddPd)
        /*0008*/ 	.word	0x0000001a


	//----- nvinfo : EIATTR_FRAME_SIZE
	.align		4
.L_1:
        /*000c*/ 	.byte	0x04, 0x11
        /*000e*/ 	.short	(.L_3 - .L_2)
	.align		4
.L_2:
        /*0010*/ 	.word	index@(_Z5type1iddPd)
        /*0014*/ 	.word	0x00000000


	//----- nvinfo : EIATTR_REGCOUNT
	.align		4
.L_3:
        /*0018*/ 	.byte	0x04, 0x2f
        /*001a*/ 	.short	(.L_5 - .L_4)
	.align		4
.L_4:
        /*001c*/ 	.word	index@(_Z5type2iddPdiS_S_)
        /*0020*/ 	.word	0x0000001a


	//----- nvinfo : EIATTR_FRAME_SIZE
	.align		4
.L_5:
        /*0024*/ 	.byte	0x04, 0x11
        /*0026*/ 	.short	(.L_7 - .L_6)
	.align		4
.L_6:
        /*0028*/ 	.word	index@(_Z5type2iddPdiS_S_)
        /*002c*/ 	.word	0x00000000


	//----- nvinfo : EIATTR_REGCOUNT
	.align		4
.L_7:
        /*0030*/ 	.byte	0x04, 0x2f
        /*0032*/ 	.short	(.L_9 - .L_8)
	.align		4
.L_8:
        /*0034*/ 	.word	index@(_Z3dotiPdS_iS_)
        /*0038*/ 	.word	0x00000016


	//----- nvinfo : EIATTR_FRAME_SIZE
	.align		4
.L_9:
        /*003c*/ 	.byte	0x04, 0x11
        /*003e*/ 	.short	(.L_11 - .L_10)
	.align		4
.L_10:
        /*0040*/ 	.word	index@(_Z3dotiPdS_iS_)
        /*0044*/ 	.word	0x00000000


	//----- nvinfo : EIATTR_MIN_STACK_SIZE
	.align		4
.L_11:
        /*0048*/ 	.byte	0x04, 0x12
        /*004a*/ 	.short	(.L_13 - .L_12)
	.align		4
.L_12:
        /*004c*/ 	.word	index@(_Z3dotiPdS_iS_)
        /*0050*/ 	.word	0x00000000


	//----- nvinfo : EIATTR_MIN_STACK_SIZE
	.align		4
.L_13:
        /*0054*/ 	.byte	0x04, 0x12
        /*0056*/ 	.short	(.L_15 - .L_14)
	.align		4
.L_14:
        /*0058*/ 	.word	index@(_Z5type2iddPdiS_S_)
        /*005c*/ 	.word	0x00000000


	//----- nvinfo : EIATTR_MIN_STACK_SIZE
	.align		4
.L_15:
        /*0060*/ 	.byte	0x04, 0x12
        /*0062*/ 	.short	(.L_17 - .L_16)
	.align		4
.L_16:
        /*0064*/ 	.word	index@(_Z5type1iddPd)
        /*0068*/ 	.word	0x00000000
.L_17:


//--------------------- .nv.compat                --------------------------
	.section	.nv.compat,"",@"SHT_CUDA_COMPAT_INFO"
	.align	4
        /*0000*/ 	.byte	0x02, 0x09, 0x00, 0x00, 0x02, 0x02, 0x01, 0x00, 0x02, 0x05, 0x05, 0x00, 0x03, 0x07, 0x01, 0x01
        /*0010*/ 	.byte	0x02, 0x03, 0x00, 0x00, 0x02, 0x06, 0x01, 0x00, 0x04, 0x0b, 0x08, 0x00, 0x01, 0x00, 0x00, 0x00
        /*0020*/ 	.byte	0x00, 0x00, 0x00, 0x00


//--------------------- .nv.info._Z3dotiPdS_iS_   --------------------------
	.section	.nv.info._Z3dotiPdS_iS_,"",@"SHT_CUDA_INFO"
	.sectionflags	@""
	.align	4


	//----- nvinfo : EIATTR_CUDA_API_VERSION
	.align		4
        /*0000*/ 	.byte	0x04, 0x37
        /*0002*/ 	.short	(.L_19 - .L_18)
.L_18:
        /*0004*/ 	.word	0x00000082


	//----- nvinfo : EIATTR_KPARAM_INFO
	.align		4
.L_19:
        /*0008*/ 	.byte	0x04, 0x17
        /*000a*/ 	.short	(.L_21 - .L_20)
.L_20:
        /*000c*/ 	.word	0x00000000
        /*0010*/ 	.short	0x0004
        /*0012*/ 	.short	0x0020
        /*0014*/ 	.byte	0x00, 0xf5, 0x21, 0x00


	//----- nvinfo : EIATTR_KPARAM_INFO
	.align		4
.L_21:
        /*0018*/ 	.byte	0x04, 0x17
        /*001a*/ 	.short	(.L_23 - .L_22)
.L_22:
        /*001c*/ 	.word	0x00000000
        /*0020*/ 	.short	0x0003
        /*0022*/ 	.short	0x0018
        /*0024*/ 	.byte	0x00, 0xf0, 0x11, 0x00


	//----- nvinfo : EIATTR_KPARAM_INFO
	.align		4
.L_23:
        /*0028*/ 	.byte	0x04, 0x17
        /*002a*/ 	.short	(.L_25 - .L_24)
.L_24:
        /*002c*/ 	.word	0x00000000
        /*0030*/ 	.short	0x0002
        /*0032*/ 	.short	0x0010
        /*0034*/ 	.byte	0x00, 0xf5, 0x21, 0x00


	//----- nvinfo : EIATTR_KPARAM_INFO
	.align		4
.L_25:
        /*0038*/ 	.byte	0x04, 0x17
        /*003a*/ 	.short	(.L_27 - .L_26)
.L_26:
        /*003c*/ 	.word	0x00000000
        /*0040*/ 	.short	0x0001
        /*0042*/ 	.short	0x0008
        /*0044*/ 	.byte	0x00, 0xf5, 0x21, 0x00


	//----- nvinfo : EIATTR_KPARAM_INFO
	.align		4
.L_27:
        /*0048*/ 	.byte	0x04, 0x17
        /*004a*/ 	.short	(.L_29 - .L_28)
.L_28:
        /*004c*/ 	.word	0x00000000
        /*0050*/ 	.short	0x0000
        /*0052*/ 	.short	0x0000
        /*0054*/ 	.byte	0x00, 0xf0, 0x11, 0x00


	//----- nvinfo : EIATTR_SPARSE_MMA_MASK
	.align		4
.L_29:
        /*0058*/ 	.byte	0x03, 0x50
        /*005a*/ 	.short	0x0000


	//----- nvinfo : EIATTR_MAXREG_COUNT
	.align		4
        /*005c*/ 	.byte	0x03, 0x1b
        /*005e*/ 	.short	0x00ff


	//----- nvinfo : EIATTR_NUM_BARRIERS
	.align		4
        /*0060*/ 	.byte	0x02, 0x4c
        /*0062*/ 	.byte	0x01
	.zero		1


	//----- nvinfo : EIATTR_MERCURY_ISA_VERSION
	.align		4
        /*0064*/ 	.byte	0x03, 0x5f
        /*0066*/ 	.short	0x0101


	//----- nvinfo : EIATTR_VRC_CTA_INIT_COUNT
	.align		4
        /*0068*/ 	.byte	0x02, 0x4a
	.zero		1
	.zero		1


	//----- nvinfo : EIATTR_EXIT_INSTR_OFFSETS
	.align		4
        /*006c*/ 	.byte	0x04, 0x1c
        /*006e*/ 	.short	(.L_31 - .L_30)


	//   ....[0]....
.L_30:
        /*0070*/ 	.word	0x00000230


	//   ....[1]....
        /*0074*/ 	.word	0x00000630


	//----- nvinfo : EIATTR_CRS_STACK_SIZE
	.align		4
.L_31:
        /*0078*/ 	.byte	0x04, 0x1e
        /*007a*/ 	.short	(.L_33 - .L_32)
.L_32:
        /*007c*/ 	.word	0x00000000


	//----- nvinfo : EIATTR_CBANK_PARAM_SIZE
	.align		4
.L_33:
        /*0080*/ 	.byte	0x03, 0x19
        /*0082*/ 	.short	0x0028


	//----- nvinfo : EIATTR_PARAM_CBANK
	.align		4
        /*0084*/ 	.byte	0x04, 0x0a
        /*0086*/ 	.short	(.L_35 - .L_34)
	.align		4
.L_34:
        /*0088*/ 	.word	index@(.nv.constant0._Z3dotiPdS_iS_)
        /*008c*/ 	.short	0x0380
        /*008e*/ 	.short	0x0028


	//----- nvinfo : EIATTR_SW_WAR
	.align		4
.L_35:
        /*0090*/ 	.byte	0x04, 0x36
        /*0092*/ 	.short	(.L_37 - .L_36)
.L_36:
        /*0094*/ 	.word	0x00000008
.L_37:


//--------------------- .nv.info._Z5type2iddPdiS_S_ --------------------------
	.section	.nv.info._Z5type2iddPdiS_S_,"",@"SHT_CUDA_INFO"
	.sectionflags	@""
	.align	4


	//----- nvinfo : EIATTR_CUDA_API_VERSION
	.align		4
        /*0000*/ 	.byte	0x04, 0x37
        /*0002*/ 	.short	(.L_39 - .L_38)
.L_38:
        /*0004*/ 	.word	0x00000082


	//----- nvinfo : EIATTR_KPARAM_INFO
	.align		4
.L_39:
        /*0008*/ 	.byte	0x04, 0x17
        /*000a*/ 	.short	(.L_41 - .L_40)
.L_40:
        /*000c*/ 	.word	0x00000000
        /*0010*/ 	.short	0x0006
        /*0012*/ 	.short	0x0030
        /*0014*/ 	.byte	0x00, 0xf5, 0x21, 0x00


	//----- nvinfo : EIATTR_KPARAM_INFO
	.align		4
.L_41:
        /*0018*/ 	.byte	0x04, 0x17
        /*001a*/ 	.short	(.L_43 - .L_42)
.L_42:
        /*001c*/ 	.word	0x00000000
        /*0020*/ 	.short	0x0005
        /*0022*/ 	.short	0x0028
        /*0024*/ 	.byte	0x00, 0xf5, 0x21, 0x00


	//----- nvinfo : EIATTR_KPARAM_INFO
	.align		4
.L_43:
        /*0028*/ 	.byte	0x04, 0x17
        /*002a*/ 	.short	(.L_45 - .L_44)
.L_44:
        /*002c*/ 	.word	0x00000000
        /*0030*/ 	.short	0x0004
        /*0032*/ 	.short	0x0020
        /*0034*/ 	.byte	0x00, 0xf0, 0x11, 0x00


	//----- nvinfo : EIATTR_KPARAM_INFO
	.align		4
.L_45:
        /*0038*/ 	.byte	0x04, 0x17
        /*003a*/ 	.short	(.L_47 - .L_46)
.L_46:
        /*003c*/ 	.word	0x00000000
        /*0040*/ 	.short	0x0003
        /*0042*/ 	.short	0x0018
        /*0044*/ 	.byte	0x00, 0xf5, 0x21, 0x00


	//----- nvinfo : EIATTR_KPARAM_INFO
	.align		4
.L_47:
        /*0048*/ 	.byte	0x04, 0x17
        /*004a*/ 	.short	(.L_49 - .L_48)
.L_48:
        /*004c*/ 	.word	0x00000000
        /*0050*/ 	.short	0x0002
        /*0052*/ 	.short	0x0010
        /*0054*/ 	.byte	0x00, 0xf0, 0x21, 0x00


	//----- nvinfo : EIATTR_KPARAM_INFO
	.align		4
.L_49:
        /*0058*/ 	.byte	0x04, 0x17
        /*005a*/ 	.short	(.L_51 - .L_50)
.L_50:
        /*005c*/ 	.word	0x00000000
        /*0060*/ 	.short	0x0001
        /*0062*/ 	.short	0x0008
        /*0064*/ 	.byte	0x00, 0xf0, 0x21, 0x00


	//----- nvinfo : EIATTR_KPARAM_INFO
	.align		4
.L_51:
        /*0068*/ 	.byte	0x04, 0x17
        /*006a*/ 	.short	(.L_53 - .L_52)
.L_52:
        /*006c*/ 	.word	0x00000000
        /*0070*/ 	.short	0x0000
        /*0072*/ 	.short	0x0000
        /*0074*/ 	.byte	0x00, 0xf0, 0x11, 0x00


	//----- nvinfo : EIATTR_SPARSE_MMA_MASK
	.align		4
.L_53:
        /*0078*/ 	.byte	0x03, 0x50
        /*007a*/ 	.short	0x0000


	//----- nvinfo : EIATTR_MAXREG_COUNT
	.align		4
        /*007c*/ 	.byte	0x03, 0x1b
        /*007e*/ 	.short	0x00ff


	//----- nvinfo : EIATTR_MERCURY_ISA_VERSION
	.align		4
        /*0080*/ 	.byte	0x03, 0x5f
        /*0082*/ 	.short	0x0101


	//----- nvinfo : EIATTR_VRC_CTA_INIT_COUNT
	.align		4
        /*0084*/ 	.byte	0x02, 0x4a
	.zero		1
	.zero		1


	//----- nvinfo : EIATTR_EXIT_INSTR_OFFSETS
	.align		4
        /*0088*/ 	.byte	0x04, 0x1c
        /*008a*/ 	.short	(.L_55 - .L_54)


	//   ....[0]....
.L_54:
        /*008c*/ 	.word	0x00000090


	//   ....[1]....
        /*0090*/ 	.word	0x00000430


	//   ....[2]....
        /*0094*/ 	.word	0x000006e0


	//----- nvinfo : EIATTR_CRS_STACK_SIZE
	.align		4
.L_55:
        /*0098*/ 	.byte	0x04, 0x1e
        /*009a*/ 	.short	(.L_57 - .L_56)
.L_56:
        /*009c*/ 	.word	0x00000000


	//----- nvinfo : EIATTR_CBANK_PARAM_SIZE
	.align		4
.L_57:
        /*00a0*/ 	.byte	0x03, 0x19
        /*00a2*/ 	.short	0x0038


	//----- nvinfo : EIATTR_PARAM_CBANK
	.align		4
        /*00a4*/ 	.byte	0x04, 0x0a
        /*00a6*/ 	.short	(.L_59 - .L_58)
	.align		4
.L_58:
        /*00a8*/ 	.word	index@(.nv.constant0._Z5type2iddPdiS_S_)
        /*00ac*/ 	.short	0x0380
        /*00ae*/ 	.short	0x0038


	//----- nvinfo : EIATTR_SW_WAR
	.align		4
.L_59:
        /*00b0*/ 	.byte	0x04, 0x36
        /*00b2*/ 	.short	(.L_61 - .L_60)
.L_60:
        /*00b4*/ 	.word	0x00000008
.L_61:


//--------------------- .nv.info._Z5type1iddPd    --------------------------
	.section	.nv.info._Z5type1iddPd,"",@"SHT_CUDA_INFO"
	.sectionflags	@""
	.align	4


	//----- nvinfo : EIATTR_CUDA_API_VERSION
	.align		4
        /*0000*/ 	.byte	0x04, 0x37
        /*0002*/ 	.short	(.L_63 - .L_62)
.L_62:
        /*0004*/ 	.word	0x00000082


	//----- nvinfo : EIATTR_KPARAM_INFO
	.align		4
.L_63:
        /*0008*/ 	.byte	0x04, 0x17
        /*000a*/ 	.short	(.L_65 - .L_64)
.L_64:
        /*000c*/ 	.word	0x00000000
        /*0010*/ 	.short	0x0003
        /*0012*/ 	.short	0x0018
        /*0014*/ 	.byte	0x00, 0xf5, 0x21, 0x00


	//----- nvinfo : EIATTR_KPARAM_INFO
	.align		4
.L_65:
        /*0018*/ 	.byte	0x04, 0x17
        /*001a*/ 	.short	(.L_67 - .L_66)
.L_66:
        /*001c*/ 	.word	0x00000000
        /*0020*/ 	.short	0x0002
        /*0022*/ 	.short	0x0010
        /*0024*/ 	.byte	0x00, 0xf0, 0x21, 0x00


	//----- nvinfo : EIATTR_KPARAM_INFO
	.align		4
.L_67:
        /*0028*/ 	.byte	0x04, 0x17
        /*002a*/ 	.short	(.L_69 - .L_68)
.L_68:
        /*002c*/ 	.word	0x00000000
        /*0030*/ 	.short	0x0001
        /*0032*/ 	.short	0x0008
        /*0034*/ 	.byte	0x00, 0xf0, 0x21, 0x00


	//----- nvinfo : EIATTR_KPARAM_INFO
	.align		4
.L_69:
        /*0038*/ 	.byte	0x04, 0x17
        /*003a*/ 	.short	(.L_71 - .L_70)
.L_70:
        /*003c*/ 	.word	0x00000000
        /*0040*/ 	.short	0x0000
        /*0042*/ 	.short	0x0000
        /*0044*/ 	.byte	0x00, 0xf0, 0x11, 0x00


	//----- nvinfo : EIATTR_SPARSE_MMA_MASK
	.align		4
.L_71:
        /*0048*/ 	.byte	0x03, 0x50
        /*004a*/ 	.short	0x0000


	//----- nvinfo : EIATTR_MAXREG_COUNT
	.align		4
        /*004c*/ 	.byte	0x03, 0x1b
        /*004e*/ 	.short	0x00ff


	//----- nvinfo : EIATTR_MERCURY_ISA_VERSION
	.align		4
        /*0050*/ 	.byte	0x03, 0x5f
        /*0052*/ 	.short	0x0101


	//----- nvinfo : EIATTR_VRC_CTA_INIT_COUNT
	.align		4
        /*0054*/ 	.byte	0x02, 0x4a
	.zero		1
	.zero		1


	//----- nvinfo : EIATTR_EXIT_INSTR_OFFSETS
	.align		4
        /*0058*/ 	.byte	0x04, 0x1c
        /*005a*/ 	.short	(.L_73 - .L_72)


	//   ....[0]....
.L_72:
        /*005c*/ 	.word	0x00000090


	//   ....[1]....
        /*0060*/ 	.word	0x00000390


	//   ....[2]....
        /*0064*/ 	.word	0x000004d0


	//----- nvinfo : EIATTR_CRS_STACK_SIZE
	.align		4
.L_73:
        /*0068*/ 	.byte	0x04, 0x1e
        /*006a*/ 	.short	(.L_75 - .L_74)
.L_74:
        /*006c*/ 	.word	0x00000000


	//----- nvinfo : EIATTR_CBANK_PARAM_SIZE
	.align		4
.L_75:
        /*0070*/ 	.byte	0x03, 0x19
        /*0072*/ 	.short	0x0020


	//----- nvinfo : EIATTR_PARAM_CBANK
	.align		4
        /*0074*/ 	.byte	0x04, 0x0a
        /*0076*/ 	.short	(.L_77 - .L_76)
	.align		4
.L_76:
        /*0078*/ 	.word	index@(.nv.constant0._Z5type1iddPd)
        /*007c*/ 	.short	0x0380
        /*007e*/ 	.short	0x0020


	//----- nvinfo : EIATTR_SW_WAR
	.align		4
.L_77:
        /*0080*/ 	.byte	0x04, 0x36
        /*0082*/ 	.short	(.L_79 - .L_78)
.L_78:
        /*0084*/ 	.word	0x00000008
.L_79:


//--------------------- .nv.callgraph             --------------------------
	.section	.nv.callgraph,"",@"SHT_CUDA_CALLGRAPH"
	.align	4
	.sectionentsize	8
	.align		4
        /*0000*/ 	.word	0x00000000
	.align		4
        /*0004*/ 	.word	0xffffffff
	.align		4
        /*0008*/ 	.word	0x00000000
	.align		4
        /*000c*/ 	.word	0xfffffffe
	.align		4
        /*0010*/ 	.word	0x00000000
	.align		4
        /*0014*/ 	.word	0xfffffffd
	.align		4
        /*0018*/ 	.word	0x00000000
	.align		4
        /*001c*/ 	.word	0xfffffffc


//--------------------- .text._Z3dotiPdS_iS_      --------------------------
	.section	.text._Z3dotiPdS_iS_,"ax",@progbits
	.align	128
        .global         _Z3dotiPdS_iS_
        .type           _Z3dotiPdS_iS_,@function
        .size           _Z3dotiPdS_iS_,(.L_x_16 - _Z3dotiPdS_iS_)
        .other          _Z3dotiPdS_iS_,@"STO_CUDA_ENTRY STV_DEFAULT"
_Z3dotiPdS_iS_:
.text._Z3dotiPdS_iS_:
[----:B------:R-:W-:Y:S01]  /*0000*/  LDC R1, c[0x0][0x37c] ;  /* 0x0000df00ff017b82 */ /* 0x000fe20000000800 */
[----:B------:R-:W0:Y:S07]  /*0010*/  S2R R11, SR_TID.X ;  /* 0x00000000000b7919 */ /* 0x000e2e0000002100 */
[----:B------:R-:W0:Y:S01]  /*0020*/  S2UR UR4, SR_CTAID.X ;  /* 0x00000000000479c3 */ /* 0x000e220000002500 */
[----:B------:R-:W1:Y:S01]  /*0030*/  LDCU UR8, c[0x0][0x380] ;  /* 0x00007000ff0877ac */ /* 0x000e620008000800 */
[----:B------:R-:W-:Y:S01]  /*0040*/  BSSY.RECONVERGENT B0, `(.L_x_0) ;  /* 0x000001c000007945 */ /* 0x000fe20003800200 */
[----:B------:R-:W2:Y:S05]  /*0050*/  LDCU.64 UR6, c[0x0][0x358] ;  /* 0x00006b00ff0677ac */ /* 0x000eaa0008000a00 */
[----:B------:R-:W0:Y:S02]  /*0060*/  LDC R7, c[0x0][0x360] ;  /* 0x0000d800ff077b82 */ /* 0x000e240000000800 */
[----:B0-----:R-:W-:-:S05]  /*0070*/  IMAD R7, R7, UR4, R11 ;  /* 0x0000000407077c24 */ /* 0x001fca000f8e020b */
[----:B-1----:R-:W-:-:S13]  /*0080*/  ISETP.GE.AND P0, PT, R7, UR8, PT ;  /* 0x0000000807007c0c */ /* 0x002fda000bf06270 */
[----:B--2---:R-:W-:Y:S05]  /*0090*/  @P0 BRA `(.L_x_1) ;  /* 0x0000000000400947 */ /* 0x004fea0003800000 */
[----:B------:R-:W0:Y:S08]  /*00a0*/  LDC R0, c[0x0][0x398] ;  /* 0x0000e600ff007b82 */ /* 0x000e300000000800 */
[----:B------:R-:W1:Y:S08]  /*00b0*/  LDC.64 R2, c[0x0][0x388] ;  /* 0x0000e200ff027b82 */ /* 0x000e700000000a00 */
[----:B------:R-:W2:Y:S01]  /*00c0*/  LDC.64 R4, c[0x0][0x390] ;  /* 0x0000e400ff047b82 */ /* 0x000ea20000000a00 */
[----:B0-----:R-:W-:-:S02]  /*00d0*/  IMAD R9, R0, UR8, R7 ;  /* 0x0000000800097c24 */ /* 0x001fc4000f8e0207 */
[----:B-1----:R-:W-:-:S06]  /*00e0*/  IMAD.WIDE R2, R7, 0x8, R2 ;  /* 0x0000000807027825 */ /* 0x002fcc00078e0202 */
[----:B------:R-:W3:Y:S01]  /*00f0*/  LDG.E.64 R2, desc[UR6][R2.64] ;  /* 0x0000000602027981 */ /* 0x000ee2000c1e1b00 */
[----:B--2---:R-:W-:-:S06]  /*0100*/  IMAD.WIDE R4, R9, 0x8, R4 ;  /* 0x0000000809047825 */ /* 0x004fcc00078e0204 */
[----:B------:R-:W3:Y:S01]  /*0110*/  LDG.E.64 R4, desc[UR6][R4.64] ;  /* 0x0000000604047981 */ /* 0x000ee2000c1e1b00 */
[----:B------:R-:W0:Y:S01]  /*0120*/  S2UR UR5, SR_CgaCtaId ;  /* 0x00000000000579c3 */ /* 0x000e220000008800 */
[----:B------:R-:W-:Y:S02]  /*0130*/  UMOV UR4, 0x400 ;  /* 0x0000040000047882 */ /* 0x000fe40000000000 */
[----:B0-----:R-:W-:-:S06]  /*0140*/  ULEA UR4, UR5, UR4, 0x18 ;  /* 0x0000000405047291 */ /* 0x001fcc000f8ec0ff */
[----:B------:R-:W-:-:S04]  /*0150*/  IMAD.U32 R0, RZ, RZ, UR4 ;  /* 0x00000004ff007e24 */ /* 0x000fc8000f8e00ff */
[----:B------:R-:W-:Y:S01]  /*0160*/  IMAD R9, R11, 0x8, R0 ;  /* 0x000000080b097824 */ /* 0x000fe200078e0200 */
[----:B---3--:R-:W-:-:S07]  /*0170*/  DMUL R6, R2, R4 ;  /* 0x0000000402067228 */ /* 0x008fce0000000000 */
[----:B------:R1:W-:Y:S01]  /*0180*/  STS.64 [R9], R6 ;  /* 0x0000000609007388 */ /* 0x0003e20000000a00 */
[----:B------:R-:W-:Y:S05]  /*0190*/  BRA `(.L_x_2) ;  /* 0x0000000000187947 */ /* 0x000fea0003800000 */
.L_x_1:
[----:B------:R-:W0:Y:S01]  /*01a0*/  S2UR UR5, SR_CgaCtaId ;  /* 0x00000000000579c3 */ /* 0x000e220000008800 */
[----:B------:R-:W-:Y:S02]  /*01b0*/  UMOV UR4, 0x400 ;  /* 0x0000040000047882 */ /* 0x000fe40000000000 */
[----:B0-----:R-:W-:-:S06]  /*01c0*/  ULEA UR4, UR5, UR4, 0x18 ;  /* 0x0000000405047291 */ /* 0x001fcc000f8ec0ff */
[----:B------:R-:W-:-:S05]  /*01d0*/  MOV R0, UR4 ;  /* 0x0000000400007c02 */ /* 0x000fca0008000f00 */
[----:B------:R-:W-:-:S05]  /*01e0*/  IMAD R2, R11, 0x8, R0 ;  /* 0x000000080b027824 */ /* 0x000fca00078e0200 */
[----:B------:R0:W-:Y:S02]  /*01f0*/  STS.64 [R2], RZ ;  /* 0x000000ff02007388 */ /* 0x0001e40000000a00 */
.L_x_2:
[----:B------:R-:W-:Y:S05]  /*0200*/  BSYNC.RECONVERGENT B0 ;  /* 0x0000000000007941 */ /* 0x000fea0003800200 */
.L_x_0:
[----:B------:R-:W-:Y:S01]  /*0210*/  BAR.SYNC.DEFER_BLOCKING 0x0 ;  /* 0x0000000000007b1d */ /* 0x000fe20000010000 */
[----:B------:R-:W-:-:S13]  /*0220*/  ISETP.NE.AND P0, PT, R11, RZ, PT ;  /* 0x000000ff0b00720c */ /* 0x000fda0003f05270 */
[----:B------:R-:W-:Y:S05]  /*0230*/  @P0 EXIT ;  /* 0x000000000000094d */ /* 0x000fea0003800000 */
[----:B------:R-:W-:Y:S01]  /*0240*/  CS2R R14, SRZ ;  /* 0x00000000000e7805 */ /* 0x000fe2000001ff00 */
[----:B------:R-:W-:-:S06]  /*0250*/  UMOV UR4, 0x80 ;  /* 0x0000008000047882 */ /* 0x000fcc0000000000 */
.L_x_3:
[----:B------:R-:W2:Y:S04]  /*0260*/  LDS.128 R16, [R0+UR4+-0x80] ;  /* 0xffff800400107984 */ /* 0x000ea80008000c00 */
[----:B-1----:R-:W1:Y:S04]  /*0270*/  LDS.128 R8, [R0+UR4+-0x70] ;  /* 0xffff900400087984 */ /* 0x002e680008000c00 */
[----:B------:R-:W3:Y:S01]  /*0280*/  LDS.128 R4, [R0+UR4+-0x60] ;  /* 0xffffa00400047984 */ /* 0x000ee20008000c00 */
[----:B--2---:R-:W-:-:S03]  /*0290*/  DADD R16, R16, R14 ;  /* 0x0000000010107229 */ /* 0x004fc6000000000e */
[----:B------:R-:W2:Y:S05]  /*02a0*/  LDS.128 R12, [R0+UR4+-0x50] ;  /* 0xffffb004000c7984 */ /* 0x000eaa0008000c00 */
[----:B------:R-:W-:-:S08]  /*02b0*/  DADD R16, R16, R18 ;  /* 0x0000000010107229 */ /* 0x000fd00000000012 */
[----:B-1----:R-:W-:-:S08]  /*02c0*/  DADD R8, R16, R8 ;  /* 0x0000000010087229 */ /* 0x002fd00000000008 */
[----:B0-----:R-:W-:Y:S02]  /*02d0*/  DADD R2, R8, R10 ;  /* 0x0000000008027229 */ /* 0x001fe4000000000a */
[----:B------:R-:W0:Y:S06]  /*02e0*/  LDS.128 R8, [R0+UR4+-0x40] ;  /* 0xffffc00400087984 */ /* 0x000e2c0008000c00 */
[----:B---3--:R-:W-:-:S08]  /*02f0*/  DADD R2, R2, R4 ;  /* 0x0000000002027229 */ /* 0x008fd00000000004 */
[----:B------:R-:W-:Y:S01]  /*0300*/  DADD R2, R2, R6 ;  /* 0x0000000002027229 */ /* 0x000fe20000000006 */
[----:B------:R-:W1:Y:S07]  /*0310*/  LDS.128 R4, [R0+UR4+-0x30] ;  /* 0xffffd00400047984 */ /* 0x000e6e0008000c00 */
[----:B--2---:R-:W-:-:S08]  /*0320*/  DADD R2, R2, R12 ;  /* 0x0000000002027229 */ /* 0x004fd0000000000c */
[----:B------:R-:W-:Y:S01]  /*0330*/  DADD R2, R2, R14 ;  /* 0x0000000002027229 */ /* 0x000fe2000000000e */
[----:B------:R-:W2:Y:S07]  /*0340*/  LDS.128 R12, [R0+UR4+-0x20] ;  /* 0xffffe004000c7984 */ /* 0x000eae0008000c00 */
[----:B0-----:R-:W-:-:S08]  /*0350*/  DADD R2, R2, R8 ;  /* 0x0000000002027229 */ /* 0x001fd00000000008 */
[----:B------:R-:W-:Y:S01]  /*0360*/  DADD R2, R2, R10 ;  /* 0x0000000002027229 */ /* 0x000fe2000000000a */
[----:B------:R-:W0:Y:S07]  /*0370*/  LDS.128 R8, [R0+UR4+-0x10] ;  /* 0xfffff00400087984 */ /* 0x000e2e0008000c00 */
[----:B-1----:R-:W-:-:S08]  /*0380*/  DADD R2, R2, R4 ;  /* 0x0000000002027229 */ /* 0x002fd00000000004 */
[----:B------:R-:W-:Y:S01]  /*0390*/  DADD R2, R2, R6 ;  /* 0x0000000002027229 */ /* 0x000fe20000000006 */
[----:B------:R-:W1:Y:S07]  /*03a0*/  LDS.128 R4, [R0+UR4] ;  /* 0x0000000400047984 */ /* 0x000e6e0008000c00 */
[----:B--2---:R-:W-:-:S08]  /*03b0*/  DADD R2, R2, R12 ;  /* 0x0000000002027229 */ /* 0x004fd0000000000c */
[----:B------:R-:W-:Y:S01]  /*03c0*/  DADD R2, R2, R14 ;  /* 0x0000000002027229 */ /* 0x000fe2000000000e */
[----:B------:R-:W2:Y:S07]  /*03d0*/  LDS.128 R12, [R0+UR4+0x10] ;  /* 0x00001004000c7984 */ /* 0x000eae0008000c00 */
[----:B0-----:R-:W-:-:S08]  /*03e0*/  DADD R2, R2, R8 ;  /* 0x0000000002027229 */ /* 0x001fd00000000008 */
[----:B------:R-:W-:Y:S01]  /*03f0*/  DADD R2, R2, R10 ;  /* 0x0000000002027229 */ /* 0x000fe2000000000a */
[----:B------:R-:W0:Y:S07]  /*0400*/  LDS.128 R8, [R0+UR4+0x20] ;  /* 0x0000200400087984 */ /* 0x000e2e0008000c00 */
[----:B-1----:R-:W-:-:S08]  /*0410*/  DADD R2, R2, R4 ;  /* 0x0000000002027229 */ /* 0x002fd00000000004 */
[----:B------:R-:W-:Y:S01]  /*0420*/  DADD R2, R2, R6 ;  /* 0x0000000002027229 */ /* 0x000fe20000000006 */
[----:B------:R-:W1:Y:S07]  /*0430*/  LDS.128 R4, [R0+UR4+0x30] ;  /* 0x0000300400047984 */ /* 0x000e6e0008000c00 */
        /* <DEDUP_REMOVED lines=11> */
[----:B------:R-:W2:Y:S01]  /*04f0*/  LDS.128 R12, [R0+UR4+0x70] ;  /* 0x00007004000c7984 */ /* 0x000ea20008000c00 */
[----:B------:R-:W-:-:S04]  /*0500*/  UIADD3 UR4, UPT, UPT, UR4, 0x100, URZ ;  /* 0x0000010004047890 */ /* 0x000fc8000fffe0ff */
[----:B------:R-:W-:Y:S02]  /*0510*/  UISETP.NE.AND UP0, UPT, UR4, 0x880, UPT ;  /* 0x000008800400788c */ /* 0x000fe4000bf05270 */
[----:B0-----:R-:W-:-:S08]  /*0520*/  DADD R2, R2, R8 ;  /* 0x0000000002027229 */ /* 0x001fd00000000008 */
[----:B------:R-:W-:-:S08]  /*0530*/  DADD R2, R2, R10 ;  /* 0x0000000002027229 */ /* 0x000fd0000000000a */
[----:B-1----:R-:W-:-:S08]  /*0540*/  DADD R2, R2, R4 ;  /* 0x0000000002027229 */ /* 0x002fd00000000004 */
[----:B------:R-:W-:-:S08]  /*0550*/  DADD R2, R2, R6 ;  /* 0x0000000002027229 */ /* 0x000fd00000000006 */
[----:B--2---:R-:W-:-:S08]  /*0560*/  DADD R2, R2, R12 ;  /* 0x0000000002027229 */ /* 0x004fd0000000000c */
[----:B------:R-:W-:Y:S01]  /*0570*/  DADD R14, R2, R14 ;  /* 0x00000000020e7229 */ /* 0x000fe2000000000e */
[----:B------:R-:W-:Y:S10]  /*0580*/  BRA.U UP0, `(.L_x_3) ;  /* 0xfffffffd00347547 */ /* 0x000ff4000b83ffff */
[----:B------:R-:W0:Y:S02]  /*0590*/  LDC.64 R2, c[0x0][0x3a0] ;  /* 0x0000e800ff027b82 */ /* 0x000e240000000a00 */
[----:B0-----:R0:W5:Y:S02]  /*05a0*/  LDG.E.64 R4, desc[UR6][R2.64] ;  /* 0x0000000602047981 */ /* 0x001164000c1e1b00 */
.L_x_4:
[----:B-----5:R-:W-:Y:S01]  /*05b0*/  DADD R6, R14, R4 ;  /* 0x000000000e067229 */ /* 0x020fe20000000004 */
[----:B------:R-:W-:Y:S09]  /*05c0*/  YIELD ;  /* 0x0000000000007946 */ /* 0x000ff20003800000 */
[----:B------:R-:W2:Y:S02]  /*05d0*/  ATOMG.E.CAS.64.STRONG.GPU PT, R6, [R2], R4, R6 ;  /* 0x00000004020673a9 */ /* 0x000ea400001ee506 */
[----:B--2---:R-:W-:-:S02]  /*05e0*/  ISETP.NE.U32.AND P0, PT, R4, R6, PT ;  /* 0x000000060400720c */ /* 0x004fc40003f05070 */
[----:B------:R-:W-:Y:S02]  /*05f0*/  MOV R4, R6 ;  /* 0x0000000600047202 */ /* 0x000fe40000000f00 */
[-C--:B------:R-:W-:Y:S02]  /*0600*/  ISETP.NE.AND.EX P0, PT, R5, R7.reuse, PT, P0 ;  /* 0x000000070500720c */ /* 0x080fe40003f05300 */
[----:B------:R-:W-:-:S11]  /*0610*/  MOV R5, R7 ;  /* 0x0000000700057202 */ /* 0x000fd60000000f00 */
[----:B------:R-:W-:Y:S05]  /*0620*/  @P0 BRA `(.L_x_4) ;  /* 0xfffffffc00e00947 */ /* 0x000fea000383ffff */
[----:B------:R-:W-:Y:S05]  /*0630*/  EXIT ;  /* 0x000000000000794d */ /* 0x000fea0003800000 */
.L_x_5:
[----:B------:R-:W-:-:S00]  /*0640*/  BRA `(.L_x_5) ;  /* 0xfffffffc00fc7947 */ /* 0x000fc0000383ffff */
[----:B------:R-:W-:-:S00]  /*0650*/  NOP ;  /* 0x0000000000007918 */ /* 0x000fc00000000000 */
        /* <DEDUP_REMOVED lines=10> */
.L_x_16:


//--------------------- .text._Z5type2iddPdiS_S_  --------------------------
	.section	.text._Z5type2iddPdiS_S_,"ax",@progbits
	.align	128
        .global         _Z5type2iddPdiS_S_
        .type           _Z5type2iddPdiS_S_,@function
        .size           _Z5type2iddPdiS_S_,(.L_x_17 - _Z5type2iddPdiS_S_)
        .other          _Z5type2iddPdiS_S_,@"STO_CUDA_ENTRY STV_DEFAULT"
_Z5type2iddPdiS_S_:
.text._Z5type2iddPdiS_S_:
[----:B------:R-:W-:Y:S01]  /*0000*/  LDC R1, c[0x0][0x37c] ;  /* 0x0000df00ff017b82 */ /* 0x000fe20000000800 */
[----:B------:R-:W0:Y:S07]  /*0010*/  S2R R9, SR_TID.X ;  /* 0x0000000000097919 */ /* 0x000e2e0000002100 */
[----:B------:R-:W0:Y:S01]  /*0020*/  S2UR UR4, SR_CTAID.X ;  /* 0x00000000000479c3 */ /* 0x000e220000002500 */
[----:B------:R-:W1:Y:S07]  /*0030*/  LDCU UR6, c[0x0][0x380] ;  /* 0x00007000ff0677ac */ /* 0x000e6e0008000800 */
[----:B------:R-:W0:Y:S01]  /*0040*/  LDC R0, c[0x0][0x360] ;  /* 0x0000d800ff007b82 */ /* 0x000e220000000800 */
[----:B------:R-:W2:Y:S01]  /*0050*/  LDCU UR5, c[0x0][0x370] ;  /* 0x00006e00ff0577ac */ /* 0x000ea20008000800 */
[----:B0-----:R-:W-:-:S02]  /*0060*/  IMAD R9, R0, UR4, R9 ;  /* 0x0000000400097c24 */ /* 0x001fc4000f8e0209 */
[----:B--2---:R-:W-:-:S03]  /*0070*/  IMAD R0, R0, UR5, RZ ;  /* 0x0000000500007c24 */ /* 0x004fc6000f8e02ff */
[----:B-1----:R-:W-:-:S13]  /*0080*/  ISETP.GE.AND P0, PT, R9, UR6, PT ;  /* 0x0000000609007c0c */ /* 0x002fda000bf06270 */
[----:B------:R-:W-:Y:S05]  /*0090*/  @P0 EXIT ;  /* 0x000000000000094d */ /* 0x000fea0003800000 */
[----:B------:R-:W0:Y:S01]  /*00a0*/  I2F.U32.RP R6, R0 ;  /* 0x0000000000067306 */ /* 0x000e220000209000 */
[C---:B------:R-:W-:Y:S01]  /*00b0*/  IMAD.IADD R4, R0.reuse, 0x1, R9 ;  /* 0x0000000100047824 */ /* 0x040fe200078e0209 */
[----:B------:R-:W-:Y:S01]  /*00c0*/  IADD3 R7, PT, PT, RZ, -R0, RZ ;  /* 0x80000000ff077210 */ /* 0x000fe20007ffe0ff */
[----:B------:R-:W1:Y:S01]  /*00d0*/  LDC R8, c[0x0][0x3a0] ;  /* 0x0000e800ff087b82 */ /* 0x000e620000000800 */
[----:B------:R-:W-:Y:S01]  /*00e0*/  ISETP.NE.U32.AND P2, PT, R0, RZ, PT ;  /* 0x000000ff0000720c */ /* 0x000fe20003f45070 */
[----:B------:R-:W2:Y:S01]  /*00f0*/  LDCU.64 UR4, c[0x0][0x358] ;  /* 0x00006b00ff0477ac */ /* 0x000ea20008000a00 */
[C---:B------:R-:W-:Y:S01]  /*0100*/  ISETP.GE.AND P0, PT, R4.reuse, UR6, PT ;  /* 0x0000000604007c0c */ /* 0x040fe2000bf06270 */
[----:B------:R-:W-:Y:S01]  /*0110*/  BSSY.RECONVERGENT B0, `(.L_x_6) ;  /* 0x0000031000007945 */ /* 0x000fe20003800200 */
[----:B------:R-:W-:Y:S02]  /*0120*/  VIMNMX R5, PT, PT, R4, UR6, !PT ;  /* 0x0000000604057c48 */ /* 0x000fe4000ffe0100 */
[----:B------:R-:W-:-:S04]  /*0130*/  SEL R10, RZ, 0x1, P0 ;  /* 0x00000001ff0a7807 */ /* 0x000fc80000000000 */
[----:B------:R-:W-:Y:S01]  /*0140*/  IADD3 R5, PT, PT, R5, -R4, -R10 ;  /* 0x8000000405057210 */ /* 0x000fe20007ffe80a */
[----:B0-----:R-:W0:Y:S02]  /*0150*/  MUFU.RCP R6, R6 ;  /* 0x0000000600067308 */ /* 0x001e240000001000 */
[----:B0-----:R-:W-:-:S06]  /*0160*/  IADD3 R2, PT, PT, R6, 0xffffffe, RZ ;  /* 0x0ffffffe06027810 */ /* 0x001fcc0007ffe0ff */
[----:B------:R0:W3:Y:S02]  /*0170*/  F2I.FTZ.U32.TRUNC.NTZ R3, R2 ;  /* 0x0000000200037305 */ /* 0x0000e4000021f000 */
[----:B0-----:R-:W-:Y:S02]  /*0180*/  HFMA2 R2, -RZ, RZ, 0, 0 ;  /* 0x00000000ff027431 */ /* 0x001fe400000001ff */
[----:B---3--:R-:W-:-:S04]  /*0190*/  IMAD R7, R7, R3, RZ ;  /* 0x0000000307077224 */ /* 0x008fc800078e02ff */
[----:B------:R-:W-:-:S06]  /*01a0*/  IMAD.HI.U32 R6, R3, R7, R2 ;  /* 0x0000000703067227 */ /* 0x000fcc00078e0002 */
[----:B------:R-:W-:Y:S02]  /*01b0*/  IMAD.HI.U32 R11, R6, R5, RZ ;  /* 0x00000005060b7227 */ /* 0x000fe400078e00ff */
[----:B------:R-:W0:Y:S02]  /*01c0*/  LDC.64 R6, c[0x0][0x390] ;  /* 0x0000e400ff067b82 */ /* 0x000e240000000a00 */
[----:B------:R-:W-:-:S04]  /*01d0*/  IMAD.MOV R2, RZ, RZ, -R11 ;  /* 0x000000ffff027224 */ /* 0x000fc800078e0a0b */
[----:B------:R-:W-:Y:S02]  /*01e0*/  IMAD R5, R0, R2, R5 ;  /* 0x0000000200057224 */ /* 0x000fe400078e0205 */
[----:B------:R-:W1:Y:S03]  /*01f0*/  LDC.64 R2, c[0x0][0x3b0] ;  /* 0x0000ec00ff027b82 */ /* 0x000e660000000a00 */
[----:B------:R-:W-:-:S13]  /*0200*/  ISETP.GE.U32.AND P0, PT, R5, R0, PT ;  /* 0x000000000500720c */ /* 0x000fda0003f06070 */
[----:B------:R-:W-:Y:S01]  /*0210*/  @P0 IADD3 R5, PT, PT, -R0, R5, RZ ;  /* 0x0000000500050210 */ /* 0x000fe20007ffe1ff */
[----:B------:R-:W-:-:S03]  /*0220*/  @P0 VIADD R11, R11, 0x1 ;  /* 0x000000010b0b0836 */ /* 0x000fc60000000000 */
[----:B------:R-:W-:Y:S02]  /*0230*/  ISETP.GE.U32.AND P1, PT, R5, R0, PT ;  /* 0x000000000500720c */ /* 0x000fe40003f26070 */
[----:B------:R-:W0:Y:S01]  /*0240*/  LDC.64 R4, c[0x0][0x388] ;  /* 0x0000e200ff047b82 */ /* 0x000e220000000a00 */
[----:B-1----:R-:W-:-:S10]  /*0250*/  IMAD.WIDE R2, R8, 0x8, R2 ;  /* 0x0000000808027825 */ /* 0x002fd400078e0202 */
[----:B------:R-:W-:Y:S02]  /*0260*/  @P1 IADD3 R11, PT, PT, R11, 0x1, RZ ;  /* 0x000000010b0b1810 */ /* 0x000fe40007ffe0ff */
[----:B------:R-:W-:-:S04]  /*0270*/  @!P2 LOP3.LUT R11, RZ, R0, RZ, 0x33, !PT ;  /* 0x00000000ff0ba212 */ /* 0x000fc800078e33ff */
[----:B------:R-:W-:-:S04]  /*0280*/  IADD3 R14, PT, PT, R10, R11, RZ ;  /* 0x0000000b0a0e7210 */ /* 0x000fc80007ffe0ff */
[C---:B------:R-:W-:Y:S02]  /*0290*/  LOP3.LUT R10, R14.reuse, 0x3, RZ, 0xc0, !PT ;  /* 0x000000030e0a7812 */ /* 0x040fe400078ec0ff */
[----:B------:R-:W-:Y:S01]  /*02a0*/  ISETP.GE.U32.AND P1, PT, R14, 0x3, PT ;  /* 0x000000030e00780c */ /* 0x000fe20003f26070 */
[----:B0-----:R-:W-:Y:S01]  /*02b0*/  DFMA R6, -R4, R6, 1 ;  /* 0x3ff000000406742b */ /* 0x001fe20000000106 */
[----:B------:R-:W-:-:S13]  /*02c0*/  ISETP.NE.AND P0, PT, R10, 0x3, PT ;  /* 0x000000030a00780c */ /* 0x000fda0003f05270 */
[----:B--2---:R-:W-:Y:S05]  /*02d0*/  @!P0 BRA `(.L_x_7) ;  /* 0x0000000000508947 */ /* 0x004fea0003800000 */
[----:B------:R-:W0:Y:S01]  /*02e0*/  LDC.64 R10, c[0x0][0x3a8] ;  /* 0x0000ea00ff0a7b82 */ /* 0x000e220000000a00 */
[----:B------:R-:W-:Y:S02]  /*02f0*/  VIADD R14, R14, 0x1 ;  /* 0x000000010e0e7836 */ /* 0x000fe40000000000 */
[----:B------:R-:W-:-:S03]  /*0300*/  IMAD R23, R8, UR6, R9 ;  /* 0x0000000608177c24 */ /* 0x000fc6000f8e0209 */
[----:B------:R-:W-:Y:S02]  /*0310*/  LOP3.LUT R14, R14, 0x3, RZ, 0xc0, !PT ;  /* 0x000000030e0e7812 */ /* 0x000fe400078ec0ff */
[----:B------:R-:W1:Y:S02]  /*0320*/  LDC.64 R12, c[0x0][0x398] ;  /* 0x0000e600ff0c7b82 */ /* 0x000e640000000a00 */
[----:B------:R-:W-:-:S07]  /*0330*/  IADD3 R22, PT, PT, -R14, RZ, RZ ;  /* 0x000000ff0e167210 */ /* 0x000fce0007ffe1ff */
.L_x_8:
[----:B--2---:R-:W2:Y:S01]  /*0340*/  LDG.E.64 R14, desc[UR4][R2.64] ;  /* 0x00000004020e7981 */ /* 0x004ea2000c1e1b00 */
[----:B0-----:R-:W-:-:S06]  /*0350*/  IMAD.WIDE R20, R23, 0x8, R10 ;  /* 0x0000000817147825 */ /* 0x001fcc00078e020a */
[----:B------:R-:W3:Y:S01]  /*0360*/  LDG.E.64 R20, desc[UR4][R20.64] ;  /* 0x0000000414147981 */ /* 0x000ee2000c1e1b00 */
[----:B-1----:R-:W-:-:S05]  /*0370*/  IMAD.WIDE R16, R9, 0x8, R12 ;  /* 0x0000000809107825 */ /* 0x002fca00078e020c */
[----:B------:R-:W4:Y:S01]  /*0380*/  LDG.E.64 R18, desc[UR4][R16.64] ;  /* 0x0000000410127981 */ /* 0x000f22000c1e1b00 */
[----:B------:R-:W-:Y:S01]  /*0390*/  IADD3 R22, PT, PT, R22, 0x1, RZ ;  /* 0x0000000116167810 */ /* 0x000fe20007ffe0ff */
[C---:B------:R-:W-:Y:S01]  /*03a0*/  IMAD.IADD R9, R0.reuse, 0x1, R9 ;  /* 0x0000000100097824 */ /* 0x040fe200078e0209 */
[----:B------:R-:W-:Y:S02]  /*03b0*/  IADD3 R23, PT, PT, R0, R23, RZ ;  /* 0x0000001700177210 */ /* 0x000fe40007ffe0ff */
[----:B------:R-:W-:Y:S01]  /*03c0*/  ISETP.NE.AND P0, PT, R22, RZ, PT ;  /* 0x000000ff1600720c */ /* 0x000fe20003f05270 */
[----:B--2---:R-:W-:-:S08]  /*03d0*/  DMUL R14, R14, R4 ;  /* 0x000000040e0e7228 */ /* 0x004fd00000000000 */
[----:B---3--:R-:W-:-:S08]  /*03e0*/  DMUL R14, R14, R20 ;  /* 0x000000140e0e7228 */ /* 0x008fd00000000000 */
[----:B----4-:R-:W-:-:S07]  /*03f0*/  DFMA R14, R6, R18, R14 ;  /* 0x00000012060e722b */ /* 0x010fce000000000e */
[----:B------:R2:W-:Y:S01]  /*0400*/  STG.E.64 desc[UR4][R16.64], R14 ;  /* 0x0000000e10007986 */ /* 0x0005e2000c101b04 */
[----:B------:R-:W-:Y:S05]  /*0410*/  @P0 BRA `(.L_x_8) ;  /* 0xfffffffc00c80947 */ /* 0x000fea000383ffff */
.L_x_7:
[----:B------:R-:W-:Y:S05]  /*0420*/  BSYNC.RECONVERGENT B0 ;  /* 0x0000000000007941 */ /* 0x000fea0003800200 */
.L_x_6:
[----:B------:R-:W-:Y:S05]  /*0430*/  @!P1 EXIT ;  /* 0x000000000000994d */ /* 0x000fea0003800000 */
.L_x_9:
[----:B0-----:R-:W0:Y:S01]  /*0440*/  LDC.64 R12, c[0x0][0x3a8] ;  /* 0x0000ea00ff0c7b82 */ /* 0x001e220000000a00 */
[----:B--2---:R-:W-:Y:S01]  /*0450*/  IMAD R15, R8, UR6, R9 ;  /* 0x00000006080f7c24 */ /* 0x004fe2000f8e0209 */
[----:B------:R-:W2:Y:S06]  /*0460*/  LDG.E.64 R16, desc[UR4][R2.64] ;  /* 0x0000000402107981 */ /* 0x000eac000c1e1b00 */
[----:B------:R-:W1:Y:S01]  /*0470*/  LDC.64 R10, c[0x0][0x398] ;  /* 0x0000e600ff0a7b82 */ /* 0x000e620000000a00 */
[----:B0-----:R-:W-:-:S05]  /*0480*/  IMAD.WIDE R12, R15, 0x8, R12 ;  /* 0x000000080f0c7825 */ /* 0x001fca00078e020c */
[----:B------:R-:W3:Y:S01]  /*0490*/  LDG.E.64 R18, desc[UR4][R12.64] ;  /* 0x000000040c127981 */ /* 0x000ee2000c1e1b00 */
[----:B-1----:R-:W-:-:S05]  /*04a0*/  IMAD.WIDE R10, R9, 0x8, R10 ;  /* 0x00000008090a7825 */ /* 0x002fca00078e020a */
[----:B------:R-:W4:Y:S01]  /*04b0*/  LDG.E.64 R14, desc[UR4][R10.64] ;  /* 0x000000040a0e7981 */ /* 0x000f22000c1e1b00 */
[----:B--2---:R-:W-:-:S08]  /*04c0*/  DMUL R16, R16, R4 ;  /* 0x0000000410107228 */ /* 0x004fd00000000000 */
[----:B---3--:R-:W-:-:S08]  /*04d0*/  DMUL R16, R16, R18 ;  /* 0x0000001210107228 */ /* 0x008fd00000000000 */
[----:B----4-:R-:W-:Y:S01]  /*04e0*/  DFMA R18, R6, R14, R16 ;  /* 0x0000000e0612722b */ /* 0x010fe20000000010 */
[----:B------:R-:W-:-:S06]  /*04f0*/  IMAD.WIDE R16, R0, 0x8, R12 ;  /* 0x0000000800107825 */ /* 0x000fcc00078e020c */
[----:B------:R0:W-:Y:S04]  /*0500*/  STG.E.64 desc[UR4][R10.64], R18 ;  /* 0x000000120a007986 */ /* 0x0001e8000c101b04 */
[----:B------:R-:W2:Y:S01]  /*0510*/  LDG.E.64 R20, desc[UR4][R2.64] ;  /* 0x0000000402147981 */ /* 0x000ea2000c1e1b00 */
[----:B------:R-:W-:-:S03]  /*0520*/  IMAD.WIDE R14, R0, 0x8, R10 ;  /* 0x00000008000e7825 */ /* 0x000fc600078e020a */
[----:B------:R-:W3:Y:S04]  /*0530*/  LDG.E.64 R22, desc[UR4][R16.64] ;  /* 0x0000000410167981 */ /* 0x000ee8000c1e1b00 */
[----:B------:R-:W4:Y:S01]  /*0540*/  LDG.E.64 R12, desc[UR4][R14.64] ;  /* 0x000000040e0c7981 */ /* 0x000f22000c1e1b00 */
[----:B0-----:R-:W-:Y:S01]  /*0550*/  IMAD.WIDE R10, R0, 0x8, R16 ;  /* 0x00000008000a7825 */ /* 0x001fe200078e0210 */
[----:B--2---:R-:W-:-:S08]  /*0560*/  DMUL R20, R20, R4 ;  /* 0x0000000414147228 */ /* 0x004fd00000000000 */
[----:B---3--:R-:W-:-:S08]  /*0570*/  DMUL R20, R20, R22 ;  /* 0x0000001614147228 */ /* 0x008fd00000000000 */
[----:B----4-:R-:W-:-:S07]  /*0580*/  DFMA R20, R6, R12, R20 ;  /* 0x0000000c0614722b */ /* 0x010fce0000000014 */
[----:B------:R0:W-:Y:S04]  /*0590*/  STG.E.64 desc[UR4][R14.64], R20 ;  /* 0x000000140e007986 */ /* 0x0001e8000c101b04 */
[----:B------:R-:W2:Y:S01]  /*05a0*/  LDG.E.64 R22, desc[UR4][R2.64] ;  /* 0x0000000402167981 */ /* 0x000ea2000c1e1b00 */
[----:B------:R-:W-:-:S03]  /*05b0*/  IMAD.WIDE R12, R0, 0x8, R14 ;  /* 0x00000008000c7825 */ /* 0x000fc600078e020e */
[----:B------:R-:W3:Y:S04]  /*05c0*/  LDG.E.64 R18, desc[UR4][R10.64] ;  /* 0x000000040a127981 */ /* 0x000ee8000c1e1b00 */
[----:B------:R-:W4:Y:S01]  /*05d0*/  LDG.E.64 R16, desc[UR4][R12.64] ;  /* 0x000000040c107981 */ /* 0x000f22000c1e1b00 */
[----:B0-----:R-:W-:-:S04]  /*05e0*/  IMAD.WIDE R20, R0, 0x8, R10 ;  /* 0x0000000800147825 */ /* 0x001fc800078e020a */
[----:B------:R-:W-:Y:S01]  /*05f0*/  IMAD.WIDE R14, R0, 0x8, R12 ;  /* 0x00000008000e7825 */ /* 0x000fe200078e020c */
[----:B--2---:R-:W-:-:S08]  /*0600*/  DMUL R22, R22, R4 ;  /* 0x0000000416167228 */ /* 0x004fd00000000000 */
[----:B---3--:R-:W-:-:S08]  /*0610*/  DMUL R18, R22, R18 ;  /* 0x0000001216127228 */ /* 0x008fd00000000000 */
[----:B----4-:R-:W-:-:S07]  /*0620*/  DFMA R16, R6, R16, R18 ;  /* 0x000000100610722b */ /* 0x010fce0000000012 */
[----:B------:R0:W-:Y:S04]  /*0630*/  STG.E.64 desc[UR4][R12.64], R16 ;  /* 0x000000100c007986 */ /* 0x0001e8000c101b04 */
[----:B------:R-:W2:Y:S04]  /*0640*/  LDG.E.64 R18, desc[UR4][R2.64] ;  /* 0x0000000402127981 */ /* 0x000ea8000c1e1b00 */
[----:B------:R-:W3:Y:S04]  /*0650*/  LDG.E.64 R20, desc[UR4][R20.64] ;  /* 0x0000000414147981 */ /* 0x000ee8000c1e1b00 */
[----:B------:R-:W4:Y:S01]  /*0660*/  LDG.E.64 R10, desc[UR4][R14.64] ;  /* 0x000000040e0a7981 */ /* 0x000f22000c1e1b00 */
[----:B------:R-:W-:-:S04]  /*0670*/  LEA R9, R0, R9, 0x2 ;  /* 0x0000000900097211 */ /* 0x000fc800078e10ff */
[----:B------:R-:W-:Y:S01]  /*0680*/  ISETP.GE.AND P0, PT, R9, UR6, PT ;  /* 0x0000000609007c0c */ /* 0x000fe2000bf06270 */
[----:B--2---:R-:W-:-:S08]  /*0690*/  DMUL R18, R18, R4 ;  /* 0x0000000412127228 */ /* 0x004fd00000000000 */
[----:B---3--:R-:W-:-:S08]  /*06a0*/  DMUL R18, R18, R20 ;  /* 0x0000001412127228 */ /* 0x008fd00000000000 */
[----:B----4-:R-:W-:-:S07]  /*06b0*/  DFMA R10, R6, R10, R18 ;  /* 0x0000000a060a722b */ /* 0x010fce0000000012 */
[----:B------:R0:W-:Y:S01]  /*06c0*/  STG.E.64 desc[UR4][R14.64], R10 ;  /* 0x0000000a0e007986 */ /* 0x0001e2000c101b04 */
[----:B------:R-:W-:Y:S05]  /*06d0*/  @!P0 BRA `(.L_x_9) ;  /* 0xfffffffc00588947 */ /* 0x000fea000383ffff */
[----:B------:R-:W-:Y:S05]  /*06e0*/  EXIT ;  /* 0x000000000000794d */ /* 0x000fea0003800000 */
.L_x_10:
        /* <DEDUP_REMOVED lines=9> */
.L_x_17:


//--------------------- .text._Z5type1iddPd       --------------------------
	.section	.text._Z5type1iddPd,"ax",@progbits
	.align	128
        .global         _Z5type1iddPd
        .type           _Z5type1iddPd,@function
        .size           _Z5type1iddPd,(.L_x_18 - _Z5type1iddPd)
        .other          _Z5type1iddPd,@"STO_CUDA_ENTRY STV_DEFAULT"
_Z5type1iddPd:
.text._Z5type1iddPd:
        /* <DEDUP_REMOVED lines=11> */
[C---:B------:R-:W-:Y:S01]  /*00b0*/  IADD3 R4, PT, PT, R0.reuse, R7, RZ ;  /* 0x0000000700047210 */ /* 0x040fe20007ffe0ff */
[----:B------:R-:W-:Y:S01]  /*00c0*/  IMAD.MOV R9, RZ, RZ, -R0 ;  /* 0x000000ffff097224 */ /* 0x000fe200078e0a00 */
[----:B------:R-:W-:Y:S01]  /*00d0*/  ISETP.NE.U32.AND P2, PT, R0, RZ, PT ;  /* 0x000000ff0000720c */ /* 0x000fe20003f45070 */
[----:B------:R-:W1:Y:S01]  /*00e0*/  LDCU.64 UR4, c[0x0][0x358] ;  /* 0x00006b00ff0477ac */ /* 0x000e620008000a00 */
[C---:B------:R-:W-:Y:S01]  /*00f0*/  ISETP.GE.AND P0, PT, R4.reuse, UR6, PT ;  /* 0x0000000604007c0c */ /* 0x040fe2000bf06270 */
[----:B------:R-:W-:Y:S01]  /*0100*/  BSSY.RECONVERGENT B0, `(.L_x_11) ;  /* 0x0000028000007945 */ /* 0x000fe20003800200 */
[----:B------:R-:W-:Y:S02]  /*0110*/  VIMNMX R5, PT, PT, R4, UR6, !PT ;  /* 0x0000000604057c48 */ /* 0x000fe4000ffe0100 */
[----:B------:R-:W-:-:S04]  /*0120*/  SEL R6, RZ, 0x1, P0 ;  /* 0x00000001ff067807 */ /* 0x000fc80000000000 */
[----:B------:R-:W-:Y:S01]  /*0130*/  IADD3 R5, PT, PT, R5, -R4, -R6 ;  /* 0x8000000405057210 */ /* 0x000fe20007ffe806 */
[----:B0-----:R-:W0:Y:S02]  /*0140*/  MUFU.RCP R8, R8 ;  /* 0x0000000800087308 */ /* 0x001e240000001000 */
[----:B0-----:R-:W-:-:S06]  /*0150*/  VIADD R2, R8, 0xffffffe ;  /* 0x0ffffffe08027836 */ /* 0x001fcc0000000000 */
[----:B------:R0:W2:Y:S02]  /*0160*/  F2I.FTZ.U32.TRUNC.NTZ R3, R2 ;  /* 0x0000000200037305 */ /* 0x0000a4000021f000 */
[----:B0-----:R-:W-:Y:S02]  /*0170*/  IMAD.MOV.U32 R2, RZ, RZ, RZ ;  /* 0x000000ffff027224 */ /* 0x001fe400078e00ff */
[----:B--2---:R-:W-:-:S04]  /*0180*/  IMAD R9, R9, R3, RZ ;  /* 0x0000000309097224 */ /* 0x004fc800078e02ff */
[----:B------:R-:W-:-:S06]  /*0190*/  IMAD.HI.U32 R8, R3, R9, R2 ;  /* 0x0000000903087227 */ /* 0x000fcc00078e0002 */
[----:B------:R-:W-:Y:S02]  /*01a0*/  IMAD.HI.U32 R11, R8, R5, RZ ;  /* 0x00000005080b7227 */ /* 0x000fe400078e00ff */
[----:B------:R-:W0:Y:S02]  /*01b0*/  LDC.64 R8, c[0x0][0x390] ;  /* 0x0000e400ff087b82 */ /* 0x000e240000000a00 */
[----:B------:R-:W-:-:S04]  /*01c0*/  IMAD.MOV R2, RZ, RZ, -R11 ;  /* 0x000000ffff027224 */ /* 0x000fc800078e0a0b */
[----:B------:R-:W-:Y:S02]  /*01d0*/  IMAD R5, R0, R2, R5 ;  /* 0x0000000200057224 */ /* 0x000fe400078e0205 */
[----:B------:R-:W0:Y:S03]  /*01e0*/  LDC.64 R2, c[0x0][0x388] ;  /* 0x0000e200ff027b82 */ /* 0x000e260000000a00 */
[----:B------:R-:W-:-:S13]  /*01f0*/  ISETP.GE.U32.AND P0, PT, R5, R0, PT ;  /* 0x000000000500720c */ /* 0x000fda0003f06070 */
[----:B------:R-:W-:Y:S01]  /*0200*/  @P0 IADD3 R5, PT, PT, -R0, R5, RZ ;  /* 0x0000000500050210 */ /* 0x000fe20007ffe1ff */
[----:B------:R-:W-:-:S03]  /*0210*/  @P0 VIADD R11, R11, 0x1 ;  /* 0x000000010b0b0836 */ /* 0x000fc60000000000 */
[----:B------:R-:W-:Y:S02]  /*0220*/  ISETP.GE.U32.AND P1, PT, R5, R0, PT ;  /* 0x000000000500720c */ /* 0x000fe40003f26070 */
[----:B------:R-:W2:Y:S01]  /*0230*/  LDC.64 R4, c[0x0][0x398] ;  /* 0x0000e600ff047b82 */ /* 0x000ea20000000a00 */
[----:B0-----:R-:W-:-:S10]  /*0240*/  DFMA R2, -R2, R8, 1 ;  /* 0x3ff000000202742b */ /* 0x001fd40000000108 */
[----:B------:R-:W-:Y:S02]  /*0250*/  @P1 IADD3 R11, PT, PT, R11, 0x1, RZ ;  /* 0x000000010b0b1810 */ /* 0x000fe40007ffe0ff */
[----:B------:R-:W-:-:S05]  /*0260*/  @!P2 LOP3.LUT R11, RZ, R0, RZ, 0x33, !PT ;  /* 0x00000000ff0ba212 */ /* 0x000fca00078e33ff */
[----:B------:R-:W-:-:S05]  /*0270*/  IMAD.IADD R6, R6, 0x1, R11 ;  /* 0x0000000106067824 */ /* 0x000fca00078e020b */
[C---:B------:R-:W-:Y:S02]  /*0280*/  LOP3.LUT R10, R6.reuse, 0x3, RZ, 0xc0, !PT ;  /* 0x00000003060a7812 */ /* 0x040fe400078ec0ff */
[----:B------:R-:W-:Y:S02]  /*0290*/  ISETP.GE.U32.AND P1, PT, R6, 0x3, PT ;  /* 0x000000030600780c */ /* 0x000fe40003f26070 */
[----:B------:R-:W-:-:S13]  /*02a0*/  ISETP.NE.AND P0, PT, R10, 0x3, PT ;  /* 0x000000030a00780c */ /* 0x000fda0003f05270 */
[----:B-12---:R-:W-:Y:S05]  /*02b0*/  @!P0 BRA `(.L_x_12) ;  /* 0x0000000000308947 */ /* 0x006fea0003800000 */
[----:B------:R-:W0:Y:S01]  /*02c0*/  LDC.64 R12, c[0x0][0x398] ;  /* 0x0000e600ff0c7b82 */ /* 0x000e220000000a00 */
[----:B------:R-:W-:-:S04]  /*02d0*/  IADD3 R6, PT, PT, R6, 0x1, RZ ;  /* 0x0000000106067810 */ /* 0x000fc80007ffe0ff */
[----:B------:R-:W-:-:S05]  /*02e0*/  LOP3.LUT R6, R6, 0x3, RZ, 0xc0, !PT ;  /* 0x0000000306067812 */ /* 0x000fca00078ec0ff */
[----:B------:R-:W-:-:S07]  /*02f0*/  IMAD.MOV R6, RZ, RZ, -R6 ;  /* 0x000000ffff067224 */ /* 0x000fce00078e0a06 */
.L_x_13:
[----:B01----:R-:W-:-:S05]  /*0300*/  IMAD.WIDE R8, R7, 0x8, R12 ;  /* 0x0000000807087825 */ /* 0x003fca00078e020c */
[----:B------:R-:W2:Y:S01]  /*0310*/  LDG.E.64 R10, desc[UR4][R8.64] ;  /* 0x00000004080a7981 */ /* 0x000ea2000c1e1b00 */
[----:B------:R-:W-:Y:S01]  /*0320*/  IADD3 R6, PT, PT, R6, 0x1, RZ ;  /* 0x0000000106067810 */ /* 0x000fe20007ffe0ff */
[----:B------:R-:W-:-:S03]  /*0330*/  IMAD.IADD R7, R0, 0x1, R7 ;  /* 0x0000000100077824 */ /* 0x000fc600078e0207 */
[----:B------:R-:W-:Y:S01]  /*0340*/  ISETP.NE.AND P0, PT, R6, RZ, PT ;  /* 0x000000ff0600720c */ /* 0x000fe20003f05270 */
[----:B--2---:R-:W-:-:S07]  /*0350*/  DMUL R10, R2, R10 ;  /* 0x0000000a020a7228 */ /* 0x004fce0000000000 */
[----:B------:R1:W-:Y:S05]  /*0360*/  STG.E.64 desc[UR4][R8.64], R10 ;  /* 0x0000000a08007986 */ /* 0x0003ea000c101b04 */
[----:B------:R-:W-:Y:S05]  /*0370*/  @P0 BRA `(.L_x_13) ;  /* 0xfffffffc00e00947 */ /* 0x000fea000383ffff */
.L_x_12:
[----:B------:R-:W-:Y:S05]  /*0380*/  BSYNC.RECONVERGENT B0 ;  /* 0x0000000000007941 */ /* 0x000fea0003800200 */
.L_x_11:
[----:B------:R-:W-:Y:S05]  /*0390*/  @!P1 EXIT ;  /* 0x000000000000994d */ /* 0x000fea0003800000 */
.L_x_14:
[----:B0-----:R-:W-:-:S05]  /*03a0*/  IMAD.WIDE R22, R7, 0x8, R4 ;  /* 0x0000000807167825 */ /* 0x001fca00078e0204 */
[----:B-1----:R-:W2:Y:S01]  /*03b0*/  LDG.E.64 R8, desc[UR4][R22.64] ;  /* 0x0000000416087981 */ /* 0x002ea2000c1e1b00 */
[----:B------:R-:W-:Y:S01]  /*03c0*/  IMAD.WIDE R10, R0, 0x8, R22 ;  /* 0x00000008000a7825 */ /* 0x000fe200078e0216 */
[----:B--2---:R-:W-:-:S07]  /*03d0*/  DMUL R8, R2, R8 ;  /* 0x0000000802087228 */ /* 0x004fce0000000000 */
[----:B------:R0:W-:Y:S04]  /*03e0*/  STG.E.64 desc[UR4][R22.64], R8 ;  /* 0x0000000816007986 */ /* 0x0001e8000c101b04 */
[----:B------:R-:W2:Y:S01]  /*03f0*/  LDG.E.64 R12, desc[UR4][R10.64] ;  /* 0x000000040a0c7981 */ /* 0x000ea2000c1e1b00 */
        /* <DEDUP_REMOVED lines=8> */
[----:B------:R-:W-:-:S04]  /*0480*/  LEA R7, R0, R7, 0x2 ;  /* 0x0000000700077211 */ /* 0x000fc800078e10ff */
[----:B------:R-:W-:Y:S01]  /*0490*/  ISETP.GE.AND P0, PT, R7, UR6, PT ;  /* 0x0000000607007c0c */ /* 0x000fe2000bf06270 */
[----:B--2---:R-:W-:-:S07]  /*04a0*/  DMUL R20, R2, R20 ;  /* 0x0000001402147228 */ /* 0x004fce0000000000 */
[----:B------:R0:W-:Y:S05]  /*04b0*/  STG.E.64 desc[UR4][R18.64], R20 ;  /* 0x0000001412007986 */ /* 0x0001ea000c101b04 */
[----:B------:R-:W-:Y:S05]  /*04c0*/  @!P0 BRA `(.L_x_14) ;  /* 0xfffffffc00b48947 */ /* 0x000fea000383ffff */
[----:B------:R-:W-:Y:S05]  /*04d0*/  EXIT ;  /* 0x000000000000794d */ /* 0x000fea0003800000 */
.L_x_15:
        /* <DEDUP_REMOVED lines=10> */
.L_x_18:


//--------------------- .nv.shared._Z3dotiPdS_iS_ --------------------------
	.section	.nv.shared._Z3dotiPdS_iS_,"aw",@nobits
	.sectionflags	@""
	.align	8
.nv.shared._Z3dotiPdS_iS_:
	.zero		3072


//--------------------- .nv.shared.reserved.0     --------------------------
	.section	.nv.shared.reserved.0,"aw",@nobits
	.weak		__nv_reservedSMEM_offset_0_alias
	.size		__nv_reservedSMEM_offset_0_alias, 0, 64
	.other		__nv_reservedSMEM_offset_0_alias,@"STO_CUDA_RESERVED_SHARED STV_DEFAULT"
__nv_reservedSMEM_offset_0_alias:
	.zero		0
	.zero		64


//--------------------- .nv.constant0._Z3dotiPdS_iS_ --------------------------
	.section	.nv.constant0._Z3dotiPdS_iS_,"a",@progbits
	.sectionflags	@""
	.align	4
.nv.constant0._Z3dotiPdS_iS_:
	.zero		936


//--------------------- .nv.constant0._Z5type2iddPdiS_S_ --------------------------
	.section	.nv.constant0._Z5type2iddPdiS_S_,"a",@progbits
	.sectionflags	@""
	.align	4
.nv.constant0._Z5type2iddPdiS_S_:
	.zero		952


//--------------------- .nv.constant0._Z5type1iddPd --------------------------
	.section	.nv.constant0._Z5type1iddPd,"a",@progbits
	.sectionflags	@""
	.align	4
.nv.constant0._Z5type1iddPd:
	.zero		928


//--------------------- SYMBOLS --------------------------

	.type		.nv.reservedSmem.offset0,@object
	.size		.nv.reservedSmem.offset0,0x4
	.type		.nv.reservedSmem.cap,@object
	.size		.nv.reservedSmem.cap,0x4
